//
// Generated by NVIDIA NVVM Compiler
//
// Compiler Build ID: CL-36424714
// Cuda compilation tools, release 13.0, V13.0.88
// Based on NVVM 20.0.0
//

.version 9.0
.target sm_100
.address_size 64

	// .globl	_Z10dotProductPKfS0_Pfi
// _ZZ10dotProductPKfS0_PfiE13sharedwarpsum has been demoted

.visible .entry _Z10dotProductPKfS0_Pfi(
	.param .u64 .ptr .align 1 _Z10dotProductPKfS0_Pfi_param_0,
	.param .u64 .ptr .align 1 _Z10dotProductPKfS0_Pfi_param_1,
	.param .u64 .ptr .align 1 _Z10dotProductPKfS0_Pfi_param_2,
	.param .u32 _Z10dotProductPKfS0_Pfi_param_3
)
{
	.reg .pred 	%p<27>;
	.reg .b32 	%r<88>;
	.reg .b32 	%f<126>;
	.reg .b64 	%rd<33>;
	// demoted variable
	.shared .align 4 .b8 _ZZ10dotProductPKfS0_PfiE13sharedwarpsum[128];
	ld.param.u64 	%rd4, [_Z10dotProductPKfS0_Pfi_param_0];
	ld.param.u64 	%rd5, [_Z10dotProductPKfS0_Pfi_param_1];
	ld.param.u64 	%rd3, [_Z10dotProductPKfS0_Pfi_param_2];
	ld.param.u32 	%r26, [_Z10dotProductPKfS0_Pfi_param_3];
	cvta.to.global.u64 	%rd1, %rd5;
	cvta.to.global.u64 	%rd2, %rd4;
	mov.u32 	%r27, %ctaid.x;
	mov.u32 	%r1, %ntid.x;
	mov.u32 	%r2, %tid.x;
	mad.lo.s32 	%r3, %r27, %r1, %r2;
	mov.u32 	%r28, %nctaid.x;
	mul.lo.s32 	%r4, %r1, %r28;
	shr.s32 	%r29, %r26, 31;
	shr.u32 	%r30, %r29, 30;
	add.s32 	%r31, %r26, %r30;
	shr.s32 	%r5, %r31, 2;
	setp.ge.s32 	%p1, %r3, %r5;
	mov.f32 	%f124, 0f00000000;
	@%p1 bra 	$L__BB0_7;
	add.s32 	%r32, %r3, %r4;
	max.s32 	%r33, %r5, %r32;
	setp.lt.s32 	%p2, %r32, %r5;
	selp.u32 	%r34, 1, 0, %p2;
	add.s32 	%r35, %r32, %r34;
	sub.s32 	%r36, %r33, %r35;
	div.u32 	%r37, %r36, %r4;
	add.s32 	%r6, %r37, %r34;
	and.b32  	%r38, %r6, 3;
	setp.eq.s32 	%p3, %r38, 3;
	mov.f32 	%f124, 0f00000000;
	mov.u32 	%r82, %r3;
	@%p3 bra 	$L__BB0_4;
	add.s32 	%r39, %r6, 1;
	and.b32  	%r40, %r39, 3;
	neg.s32 	%r80, %r40;
	mov.f32 	%f124, 0f00000000;
	mov.u32 	%r82, %r3;
$L__BB0_3:
	.pragma "nounroll";
	mul.wide.s32 	%rd6, %r82, 16;
	add.s64 	%rd7, %rd1, %rd6;
	add.s64 	%rd8, %rd2, %rd6;
	ld.global.nc.v4.f32 	{%f23, %f24, %f25, %f26}, [%rd8];
	ld.global.nc.v4.f32 	{%f27, %f28, %f29, %f30}, [%rd7];
	fma.rn.f32 	%f31, %f23, %f27, %f124;
	fma.rn.f32 	%f32, %f24, %f28, %f31;
	fma.rn.f32 	%f33, %f25, %f29, %f32;
	fma.rn.f32 	%f124, %f26, %f30, %f33;
	add.s32 	%r82, %r82, %r4;
	add.s32 	%r80, %r80, 1;
	setp.ne.s32 	%p4, %r80, 0;
	@%p4 bra 	$L__BB0_3;
$L__BB0_4:
	setp.lt.u32 	%p5, %r6, 3;
	@%p5 bra 	$L__BB0_7;
	mul.wide.s32 	%rd12, %r4, 16;
	shl.b32 	%r41, %r4, 2;
$L__BB0_6:
	mul.wide.s32 	%rd9, %r82, 16;
	add.s64 	%rd10, %rd2, %rd9;
	ld.global.nc.v4.f32 	{%f34, %f35, %f36, %f37}, [%rd10];
	add.s64 	%rd11, %rd1, %rd9;
	ld.global.nc.v4.f32 	{%f38, %f39, %f40, %f41}, [%rd11];
	fma.rn.f32 	%f42, %f34, %f38, %f124;
	fma.rn.f32 	%f43, %f35, %f39, %f42;
	fma.rn.f32 	%f44, %f36, %f40, %f43;
	fma.rn.f32 	%f45, %f37, %f41, %f44;
	add.s64 	%rd13, %rd10, %rd12;
	ld.global.nc.v4.f32 	{%f46, %f47, %f48, %f49}, [%rd13];
	add.s64 	%rd14, %rd11, %rd12;
	ld.global.nc.v4.f32 	{%f50, %f51, %f52, %f53}, [%rd14];
	fma.rn.f32 	%f54, %f46, %f50, %f45;
	fma.rn.f32 	%f55, %f47, %f51, %f54;
	fma.rn.f32 	%f56, %f48, %f52, %f55;
	fma.rn.f32 	%f57, %f49, %f53, %f56;
	add.s64 	%rd15, %rd13, %rd12;
	ld.global.nc.v4.f32 	{%f58, %f59, %f60, %f61}, [%rd15];
	add.s64 	%rd16, %rd14, %rd12;
	ld.global.nc.v4.f32 	{%f62, %f63, %f64, %f65}, [%rd16];
	fma.rn.f32 	%f66, %f58, %f62, %f57;
	fma.rn.f32 	%f67, %f59, %f63, %f66;
	fma.rn.f32 	%f68, %f60, %f64, %f67;
	fma.rn.f32 	%f69, %f61, %f65, %f68;
	add.s64 	%rd17, %rd15, %rd12;
	ld.global.nc.v4.f32 	{%f70, %f71, %f72, %f73}, [%rd17];
	add.s64 	%rd18, %rd16, %rd12;
	ld.global.nc.v4.f32 	{%f74, %f75, %f76, %f77}, [%rd18];
	fma.rn.f32 	%f78, %f70, %f74, %f69;
	fma.rn.f32 	%f79, %f71, %f75, %f78;
	fma.rn.f32 	%f80, %f72, %f76, %f79;
	fma.rn.f32 	%f124, %f73, %f77, %f80;
	add.s32 	%r82, %r41, %r82;
	setp.lt.s32 	%p6, %r82, %r5;
	@%p6 bra 	$L__BB0_6;
$L__BB0_7:
	shl.b32 	%r42, %r5, 2;
	add.s32 	%r86, %r42, %r3;
	setp.ge.s32 	%p7, %r86, %r26;
	@%p7 bra 	$L__BB0_14;
	add.s32 	%r43, %r86, %r4;
	max.s32 	%r44, %r26, %r43;
	setp.lt.s32 	%p8, %r43, %r26;
	selp.u32 	%r45, 1, 0, %p8;
	add.s32 	%r46, %r43, %r45;
	sub.s32 	%r47, %r44, %r46;
	div.u32 	%r48, %r47, %r4;
	add.s32 	%r16, %r48, %r45;
	and.b32  	%r49, %r16, 3;
	setp.eq.s32 	%p9, %r49, 3;
	@%p9 bra 	$L__BB0_11;
	add.s32 	%r50, %r16, 1;
	and.b32  	%r51, %r50, 3;
	neg.s32 	%r84, %r51;
$L__BB0_10:
	.pragma "nounroll";
	mul.wide.s32 	%rd19, %r86, 4;
	add.s64 	%rd20, %rd1, %rd19;
	add.s64 	%rd21, %rd2, %rd19;
	ld.global.nc.f32 	%f82, [%rd21];
	ld.global.nc.f32 	%f83, [%rd20];
	fma.rn.f32 	%f124, %f82, %f83, %f124;
	add.s32 	%r86, %r86, %r4;
	add.s32 	%r84, %r84, 1;
	setp.ne.s32 	%p10, %r84, 0;
	@%p10 bra 	$L__BB0_10;
$L__BB0_11:
	setp.lt.u32 	%p11, %r16, 3;
	@%p11 bra 	$L__BB0_14;
	mul.wide.s32 	%rd25, %r4, 4;
	shl.b32 	%r52, %r4, 2;
$L__BB0_13:
	mul.wide.s32 	%rd22, %r86, 4;
	add.s64 	%rd23, %rd2, %rd22;
	ld.global.nc.f32 	%f84, [%rd23];
	add.s64 	%rd24, %rd1, %rd22;
	ld.global.nc.f32 	%f85, [%rd24];
	fma.rn.f32 	%f86, %f84, %f85, %f124;
	add.s64 	%rd26, %rd23, %rd25;
	ld.global.nc.f32 	%f87, [%rd26];
	add.s64 	%rd27, %rd24, %rd25;
	ld.global.nc.f32 	%f88, [%rd27];
	fma.rn.f32 	%f89, %f87, %f88, %f86;
	add.s64 	%rd28, %rd26, %rd25;
	ld.global.nc.f32 	%f90, [%rd28];
	add.s64 	%rd29, %rd27, %rd25;
	ld.global.nc.f32 	%f91, [%rd29];
	fma.rn.f32 	%f92, %f90, %f91, %f89;
	add.s64 	%rd30, %rd28, %rd25;
	ld.global.nc.f32 	%f93, [%rd30];
	add.s64 	%rd31, %rd29, %rd25;
	ld.global.nc.f32 	%f94, [%rd31];
	fma.rn.f32 	%f124, %f93, %f94, %f92;
	add.s32 	%r86, %r52, %r86;
	setp.lt.s32 	%p12, %r86, %r26;
	@%p12 bra 	$L__BB0_13;
$L__BB0_14:
	mov.b32 	%r53, %f124;
	shfl.sync.down.b32	%r54|%p13, %r53, 16, 31, -1;
	mov.b32 	%f95, %r54;
	add.f32 	%f96, %f124, %f95;
	mov.b32 	%r55, %f96;
	shfl.sync.down.b32	%r56|%p14, %r55, 8, 31, -1;
	mov.b32 	%f97, %r56;
	add.f32 	%f98, %f96, %f97;
	mov.b32 	%r57, %f98;
	shfl.sync.down.b32	%r58|%p15, %r57, 4, 31, -1;
	mov.b32 	%f99, %r58;
	add.f32 	%f100, %f98, %f99;
	mov.b32 	%r59, %f100;
	shfl.sync.down.b32	%r60|%p16, %r59, 2, 31, -1;
	mov.b32 	%f101, %r60;
	add.f32 	%f102, %f100, %f101;
	mov.b32 	%r61, %f102;
	shfl.sync.down.b32	%r62|%p17, %r61, 1, 31, -1;
	mov.b32 	%f103, %r62;
	add.f32 	%f15, %f102, %f103;
	and.b32  	%r25, %r2, 31;
	setp.ne.s32 	%p18, %r25, 0;
	@%p18 bra 	$L__BB0_16;
	shr.u32 	%r63, %r2, 3;
	mov.u32 	%r64, _ZZ10dotProductPKfS0_PfiE13sharedwarpsum;
	add.s32 	%r65, %r64, %r63;
	st.shared.f32 	[%r65], %f15;
$L__BB0_16:
	bar.sync 	0;
	setp.gt.u32 	%p19, %r2, 31;
	@%p19 bra 	$L__BB0_21;
	shr.u32 	%r66, %r1, 5;
	setp.ge.u32 	%p20, %r25, %r66;
	mov.f32 	%f125, 0f00000000;
	@%p20 bra 	$L__BB0_19;
	shl.b32 	%r67, %r25, 2;
	mov.u32 	%r68, _ZZ10dotProductPKfS0_PfiE13sharedwarpsum;
	add.s32 	%r69, %r68, %r67;
	ld.shared.f32 	%f125, [%r69];
$L__BB0_19:
	setp.ne.s32 	%p21, %r25, 0;
	mov.b32 	%r70, %f125;
	shfl.sync.down.b32	%r71|%p22, %r70, 16, 31, -1;
	mov.b32 	%f105, %r71;
	add.f32 	%f106, %f125, %f105;
	mov.b32 	%r72, %f106;
	shfl.sync.down.b32	%r73|%p23, %r72, 8, 31, -1;
	mov.b32 	%f107, %r73;
	add.f32 	%f108, %f106, %f107;
	mov.b32 	%r74, %f108;
	shfl.sync.down.b32	%r75|%p24, %r74, 4, 31, -1;
	mov.b32 	%f109, %r75;
	add.f32 	%f110, %f108, %f109;
	mov.b32 	%r76, %f110;
	shfl.sync.down.b32	%r77|%p25, %r76, 2, 31, -1;
	mov.b32 	%f111, %r77;
	add.f32 	%f112, %f110, %f111;
	mov.b32 	%r78, %f112;
	shfl.sync.down.b32	%r79|%p26, %r78, 1, 31, -1;
	mov.b32 	%f113, %r79;
	add.f32 	%f18, %f112, %f113;
	@%p21 bra 	$L__BB0_21;
	cvta.to.global.u64 	%rd32, %rd3;
	atom.global.add.f32 	%f114, [%rd32], %f18;
$L__BB0_21:
	ret;

}


// ===== COMPILED SASS (sm_100) =====

	.target	sm_100

	.elftype	@"ET_EXEC"


//--------------------- .note.nv.tkinfo           --------------------------
	.section	.note.nv.tkinfo,"",@"SHT_NOTE"
	.sectionflags	@"SHF_NOTE_NV_TKINFO"
	.tkinfo
        /*0018*/ 	.word	0x00000002
        /*0030*/ 	.string	""
        /*0030*/ 	.string	"ptxas"
        /*0030*/ 	.string	"Cuda compilation tools, release 13.0, V13.0.88"
        /*0030*/ 	.string	"Build cuda_13.0.r13.0/compiler.36424714_0"
        /*0030*/ 	.string	"-arch sm_100 -m 64 "



//--------------------- .note.nv.cuinfo           --------------------------
	.section	.note.nv.cuinfo,"",@"SHT_NOTE"
	.sectionflags	@"SHF_NOTE_NV_CUINFO"
        /*0018*/ 	.short	0x0002
        /*001a*/ 	.short	0x0064
        /*001c*/ 	.short	0x0082
	.zero		2


//--------------------- .nv.info                  --------------------------
	.section	.nv.info,"",@"SHT_CUDA_INFO"
	.align	4


	//----- nvinfo : EIATTR_REGCOUNT
	.align		4
        /*0000*/ 	.byte	0x04, 0x2f
        /*0002*/ 	.short	(.L_1 - .L_0)
	.align		4
.L_0:
        /*0004*/ 	.word	index@(_Z10dotProductPKfS0_Pfi)
        /*0008*/ 	.word	0x00000028


	//----- nvinfo : EIATTR_FRAME_SIZE
	.align		4
.L_1:
        /*000c*/ 	.byte	0x04, 0x11
        /*000e*/ 	.short	(.L_3 - .L_2)
	.align		4
.L_2:
        /*0010*/ 	.word	index@(_Z10dotProductPKfS0_Pfi)
        /*0014*/ 	.word	0x00000000


	//----- nvinfo : EIATTR_MIN_STACK_SIZE
	.align		4
.L_3:
        /*0018*/ 	.byte	0x04, 0x12
        /*001a*/ 	.short	(.L_5 - .L_4)
	.align		4
.L_4:
        /*001c*/ 	.word	index@(_Z10dotProductPKfS0_Pfi)
        /*0020*/ 	.word	0x00000000
.L_5:


//--------------------- .nv.compat                --------------------------
	.section	.nv.compat,"",@"SHT_CUDA_COMPAT_INFO"
	.align	4
        /*0000*/ 	.byte	0x02, 0x09, 0x00, 0x00, 0x02, 0x02, 0x01, 0x00, 0x02, 0x05, 0x05, 0x00, 0x03, 0x07, 0x01, 0x01
        /*0010*/ 	.byte	0x02, 0x03, 0x00, 0x00, 0x02, 0x06, 0x01, 0x00, 0x04, 0x0b, 0x08, 0x00, 0x09, 0x00, 0x00, 0x00
        /*0020*/ 	.byte	0x00, 0x00, 0x00, 0x00


//--------------------- .nv.info._Z10dotProductPKfS0_Pfi --------------------------
	.section	.nv.info._Z10dotProductPKfS0_Pfi,"",@"SHT_CUDA_INFO"
	.sectionflags	@""
	.align	4


	//----- nvinfo : EIATTR_CUDA_API_VERSION
	.align		4
        /*0000*/ 	.byte	0x04, 0x37
        /*0002*/ 	.short	(.L_7 - .L_6)
.L_6:
        /*0004*/ 	.word	0x00000082


	//----- nvinfo : EIATTR_KPARAM_INFO
	.align		4
.L_7:
        /*0008*/ 	.byte	0x04, 0x17
        /*000a*/ 	.short	(.L_9 - .L_8)
.L_8:
        /*000c*/ 	.word	0x00000000
        /*0010*/ 	.short	0x0003
        /*0012*/ 	.short	0x0018
        /*0014*/ 	.byte	0x00, 0xf0, 0x11, 0x00


	//----- nvinfo : EIATTR_KPARAM_INFO
	.align		4
.L_9:
        /*0018*/ 	.byte	0x04, 0x17
        /*001a*/ 	.short	(.L_11 - .L_10)
.L_10:
        /*001c*/ 	.word	0x00000000
        /*0020*/ 	.short	0x0002
        /*0022*/ 	.short	0x0010
        /*0024*/ 	.byte	0x00, 0xf5, 0x21, 0x00


	//----- nvinfo : EIATTR_KPARAM_INFO
	.align		4
.L_11:
        /*0028*/ 	.byte	0x04, 0x17
        /*002a*/ 	.short	(.L_13 - .L_12)
.L_12:
        /*002c*/ 	.word	0x00000000
        /*0030*/ 	.short	0x0001
        /*0032*/ 	.short	0x0008
        /*0034*/ 	.byte	0x00, 0xf5, 0x21, 0x00


	//----- nvinfo : EIATTR_KPARAM_INFO
	.align		4
.L_13:
        /*0038*/ 	.byte	0x04, 0x17
        /*003a*/ 	.short	(.L_15 - .L_14)
.L_14:
        /*003c*/ 	.word	0x00000000
        /*0040*/ 	.short	0x0000
        /*0042*/ 	.short	0x0000
        /*0044*/ 	.byte	0x00, 0xf5, 0x21, 0x00


	//----- nvinfo : EIATTR_SPARSE_MMA_MASK
	.align		4
.L_15:
        /*0048*/ 	.byte	0x03, 0x50
        /*004a*/ 	.short	0x0000


	//----- nvinfo : EIATTR_MAXREG_COUNT
	.align		4
        /*004c*/ 	.byte	0x03, 0x1b
        /*004e*/ 	.short	0x00ff


	//----- nvinfo : EIATTR_NUM_BARRIERS
	.align		4
        /*0050*/ 	.byte	0x02, 0x4c
        /*0052*/ 	.byte	0x01
	.zero		1


	//----- nvinfo : EIATTR_MERCURY_ISA_VERSION
	.align		4
        /*0054*/ 	.byte	0x03, 0x5f
        /*0056*/ 	.short	0x0101


	//----- nvinfo : EIATTR_COOP_GROUP_MASK_REGIDS
	.align		4
        /*0058*/ 	.byte	0x04, 0x29
        /*005a*/ 	.short	(.L_17 - .L_16)


	//   ....[0]....
.L_16:
        /*005c*/ 	.word	0xffffffff


	//   ....[1]....
        /*0060*/ 	.word	0xffffffff


	//   ....[2]....
        /*0064*/ 	.word	0xffffffff


	//   ....[3]....
        /*0068*/ 	.word	0xffffffff


	//   ....[4]....
        /*006c*/ 	.word	0xffffffff


	//   ....[5]....
        /*0070*/ 	.word	0xffffffff


	//   ....[6]....
        /*0074*/ 	.word	0xffffffff


	//   ....[7]....
        /*0078*/ 	.word	0xffffffff


	//   ....[8]....
        /*007c*/ 	.word	0xffffffff


	//   ....[9]....
        /*0080*/ 	.word	0xffffffff


	//----- nvinfo : EIATTR_COOP_GROUP_INSTR_OFFSETS
	.align		4
.L_17:
        /*0084*/ 	.byte	0x04, 0x28
        /*0086*/ 	.short	(.L_19 - .L_18)


	//   ....[0]....
.L_18:
        /*0088*/ 	.word	0x00000b50


	//   ....[1]....
        /*008c*/ 	.word	0x00000bb0


	//   ....[2]....
        /*0090*/ 	.word	0x00000bf0


	//   ....[3]....
        /*0094*/ 	.word	0x00000c10


	//   ....[4]....
        /*0098*/ 	.word	0x00000c30


	//   ....[5]....
        /*009c*/ 	.word	0x00000d10


	//   ....[6]....
        /*00a0*/ 	.word	0x00000d30


	//   ....[7]....
        /*00a4*/ 	.word	0x00000d50


	//   ....[8]....
        /*00a8*/ 	.word	0x00000d70


	//   ....[9]....
        /*00ac*/ 	.word	0x00000d90


	//----- nvinfo : EIATTR_VRC_CTA_INIT_COUNT
	.align		4
.L_19:
        /*00b0*/ 	.byte	0x02, 0x4a
	.zero		1
	.zero		1


	//----- nvinfo : EIATTR_EXIT_INSTR_OFFSETS
	.align		4
        /*00b4*/ 	.byte	0x04, 0x1c
        /*00b6*/ 	.short	(.L_21 - .L_20)


	//   ....[0]....
.L_20:
        /*00b8*/ 	.word	0x00000c70


	//   ....[1]....
        /*00bc*/ 	.word	0x00000da0


	//   ....[2]....
        /*00c0*/ 	.word	0x00000de0


	//----- nvinfo : EIATTR_CRS_STACK_SIZE
	.align		4
.L_21:
        /*00c4*/ 	.byte	0x04, 0x1e
        /*00c6*/ 	.short	(.L_23 - .L_22)
.L_22:
        /*00c8*/ 	.word	0x00000000


	//----- nvinfo : EIATTR_CBANK_PARAM_SIZE
	.align		4
.L_23:
        /*00cc*/ 	.byte	0x03, 0x19
        /*00ce*/ 	.short	0x001c


	//----- nvinfo : EIATTR_PARAM_CBANK
	.align		4
        /*00d0*/ 	.byte	0x04, 0x0a
        /*00d2*/ 	.short	(.L_25 - .L_24)
	.align		4
.L_24:
        /*00d4*/ 	.word	index@(.nv.constant0._Z10dotProductPKfS0_Pfi)
        /*00d8*/ 	.short	0x0380
        /*00da*/ 	.short	0x001c


	//----- nvinfo : EIATTR_SW_WAR
	.align		4
.L_25:
        /*00dc*/ 	.byte	0x04, 0x36
        /*00de*/ 	.short	(.L_27 - .L_26)
.L_26:
        /*00e0*/ 	.word	0x00000008
.L_27:


//--------------------- .nv.callgraph             --------------------------
	.section	.nv.callgraph,"",@"SHT_CUDA_CALLGRAPH"
	.align	4
	.sectionentsize	8
	.align		4
        /*0000*/ 	.word	0x00000000
	.align		4
        /*0004*/ 	.word	0xffffffff
	.align		4
        /*0008*/ 	.word	0x00000000
	.align		4
        /*000c*/ 	.word	0xfffffffe
	.align		4
        /*0010*/ 	.word	0x00000000
	.align		4
        /*0014*/ 	.word	0xfffffffd
	.align		4
        /*0018*/ 	.word	0x00000000
	.align		4
        /*001c*/ 	.word	0xfffffffc


//--------------------- .text._Z10dotProductPKfS0_Pfi --------------------------
	.section	.text._Z10dotProductPKfS0_Pfi,"ax",@progbits
	.align	128
        .global         _Z10dotProductPKfS0_Pfi
        .type           _Z10dotProductPKfS0_Pfi,@function
        .size           _Z10dotProductPKfS0_Pfi,(.L_x_13 - _Z10dotProductPKfS0_Pfi)
        .other          _Z10dotProductPKfS0_Pfi,@"STO_CUDA_ENTRY STV_DEFAULT"
_Z10dotProductPKfS0_Pfi:
.text._Z10dotProductPKfS0_Pfi:
[----:B------:R-:W-:Y:S01]  /*0000*/  LDC R1, c[0x0][0x37c] ;  /* 0x0000df00ff017b82 */ /* 0x000fe20000000800 */
[----:B------:R-:W0:Y:S07]  /*0010*/  S2R R0, SR_TID.X ;  /* 0x0000000000007919 */ /* 0x000e2e0000002100 */
[----:B------:R-:W1:Y:S01]  /*0020*/  LDC R2, c[0x0][0x398] ;  /* 0x0000e600ff027b82 */ /* 0x000e620000000800 */
[----:B------:R-:W2:Y:S01]  /*0030*/  LDCU.64 UR4, c[0x0][0x358] ;  /* 0x00006b00ff0477ac */ /* 0x000ea20008000a00 */
[----:B------:R-:W-:Y:S01]  /*0040*/  BSSY.RECONVERGENT B0, `(.L_x_0) ;  /* 0x0000065000007945 */ /* 0x000fe20003800200 */
[----:B------:R-:W-:-:S05]  /*0050*/  HFMA2 R23, -RZ, RZ, 0, 0 ;  /* 0x00000000ff177431 */ /* 0x000fca00000001ff */
[----:B------:R-:W0:Y:S08]  /*0060*/  S2UR UR6, SR_CTAID.X ;  /* 0x00000000000679c3 */ /* 0x000e300000002500 */
[----:B------:R-:W0:Y:S01]  /*0070*/  LDC R3, c[0x0][0x360] ;  /* 0x0000d800ff037b82 */ /* 0x000e220000000800 */
[----:B------:R-:W3:Y:S01]  /*0080*/  LDCU UR7, c[0x0][0x370] ;  /* 0x00006e00ff0777ac */ /* 0x000ee20008000800 */
[----:B-1----:R-:W-:-:S04]  /*0090*/  SHF.R.S32.HI R5, RZ, 0x1f, R2 ;  /* 0x0000001fff057819 */ /* 0x002fc80000011402 */
[----:B------:R-:W-:-:S04]  /*00a0*/  LEA.HI R5, R5, R2, RZ, 0x2 ;  /* 0x0000000205057211 */ /* 0x000fc800078f10ff */
[----:B------:R-:W-:Y:S01]  /*00b0*/  SHF.R.S32.HI R29, RZ, 0x2, R5 ;  /* 0x00000002ff1d7819 */ /* 0x000fe20000011405 */
[C---:B0-----:R-:W-:Y:S02]  /*00c0*/  IMAD R32, R3.reuse, UR6, R0 ;  /* 0x0000000603207c24 */ /* 0x041fe4000f8e0200 */
[----:B---3--:R-:W-:-:S03]  /*00d0*/  IMAD R30, R3, UR7, RZ ;  /* 0x00000007031e7c24 */ /* 0x008fc6000f8e02ff */
[----:B------:R-:W-:-:S13]  /*00e0*/  ISETP.GE.AND P0, PT, R32, R29, PT ;  /* 0x0000001d2000720c */ /* 0x000fda0003f06270 */
[----:B--2---:R-:W-:Y:S05]  /*00f0*/  @P0 BRA `(.L_x_1) ;  /* 0x0000000400640947 */ /* 0x004fea0003800000 */
[----:B------:R-:W0:Y:S01]  /*0100*/  I2F.U32.RP R9, R30 ;  /* 0x0000001e00097306 */ /* 0x000e220000209000 */
[-C--:B------:R-:W-:Y:S01]  /*0110*/  IADD3 R6, PT, PT, R32, R30.reuse, RZ ;  /* 0x0000001e20067210 */ /* 0x080fe20007ffe0ff */
[----:B------:R-:W-:Y:S01]  /*0120*/  BSSY.RECONVERGENT B1, `(.L_x_2) ;  /* 0x0000030000017945 */ /* 0x000fe20003800200 */
[----:B------:R-:W-:Y:S02]  /*0130*/  IADD3 R11, PT, PT, RZ, -R30, RZ ;  /* 0x8000001eff0b7210 */ /* 0x000fe40007ffe0ff */
[----:B------:R-:W-:Y:S02]  /*0140*/  ISETP.GE.AND P0, PT, R6, R29, PT ;  /* 0x0000001d0600720c */ /* 0x000fe40003f06270 */
[----:B------:R-:W-:Y:S02]  /*0150*/  VIMNMX R7, PT, PT, R29, R6, !PT ;  /* 0x000000061d077248 */ /* 0x000fe40007fe0100 */
[----:B------:R-:W-:Y:S02]  /*0160*/  SEL R8, RZ, 0x1, P0 ;  /* 0x00000001ff087807 */ /* 0x000fe40000000000 */
[----:B------:R-:W-:-:S02]  /*0170*/  ISETP.NE.U32.AND P2, PT, R30, RZ, PT ;  /* 0x000000ff1e00720c */ /* 0x000fc40003f45070 */
[----:B------:R-:W-:Y:S01]  /*0180*/  IADD3 R7, PT, PT, R7, -R6, -R8 ;  /* 0x8000000607077210 */ /* 0x000fe20007ffe808 */
[----:B0-----:R-:W0:Y:S01]  /*0190*/  MUFU.RCP R9, R9 ;  /* 0x0000000900097308 */ /* 0x001e220000001000 */
[----:B------:R-:W-:Y:S02]  /*01a0*/  MOV R23, RZ ;  /* 0x000000ff00177202 */ /* 0x000fe40000000f00 */
[----:B------:R-:W-:Y:S02]  /*01b0*/  MOV R28, R32 ;  /* 0x00000020001c7202 */ /* 0x000fe40000000f00 */
[----:B0-----:R-:W-:-:S04]  /*01c0*/  IADD3 R4, PT, PT, R9, 0xffffffe, RZ ;  /* 0x0ffffffe09047810 */ /* 0x001fc80007ffe0ff */
[----:B------:R0:W1:Y:S02]  /*01d0*/  F2I.FTZ.U32.TRUNC.NTZ R5, R4 ;  /* 0x0000000400057305 */ /* 0x000064000021f000 */
[----:B0-----:R-:W-:Y:S02]  /*01e0*/  IMAD.MOV.U32 R4, RZ, RZ, RZ ;  /* 0x000000ffff047224 */ /* 0x001fe400078e00ff */
[----:B-1----:R-:W-:-:S04]  /*01f0*/  IMAD R11, R11, R5, RZ ;  /* 0x000000050b0b7224 */ /* 0x002fc800078e02ff */
[----:B------:R-:W-:-:S06]  /*0200*/  IMAD.HI.U32 R10, R5, R11, R4 ;  /* 0x0000000b050a7227 */ /* 0x000fcc00078e0004 */
[----:B------:R-:W-:-:S05]  /*0210*/  IMAD.HI.U32 R5, R10, R7, RZ ;  /* 0x000000070a057227 */ /* 0x000fca00078e00ff */
[----:B------:R-:W-:-:S05]  /*0220*/  IADD3 R4, PT, PT, -R5, RZ, RZ ;  /* 0x000000ff05047210 */ /* 0x000fca0007ffe1ff */
[----:B------:R-:W-:-:S05]  /*0230*/  IMAD R7, R30, R4, R7 ;  /* 0x000000041e077224 */ /* 0x000fca00078e0207 */
[----:B------:R-:W-:-:S13]  /*0240*/  ISETP.GE.U32.AND P0, PT, R7, R30, PT ;  /* 0x0000001e0700720c */ /* 0x000fda0003f06070 */
[----:B------:R-:W-:Y:S02]  /*0250*/  @P0 IADD3 R7, PT, PT, -R30, R7, RZ ;  /* 0x000000071e070210 */ /* 0x000fe40007ffe1ff */
[----:B------:R-:W-:Y:S02]  /*0260*/  @P0 IADD3 R5, PT, PT, R5, 0x1, RZ ;  /* 0x0000000105050810 */ /* 0x000fe40007ffe0ff */
[----:B------:R-:W-:-:S13]  /*0270*/  ISETP.GE.U32.AND P1, PT, R7, R30, PT ;  /* 0x0000001e0700720c */ /* 0x000fda0003f26070 */
[----:B------:R-:W-:Y:S01]  /*0280*/  @P1 VIADD R5, R5, 0x1 ;  /* 0x0000000105051836 */ /* 0x000fe20000000000 */
[----:B------:R-:W-:-:S04]  /*0290*/  @!P2 LOP3.LUT R5, RZ, R30, RZ, 0x33, !PT ;  /* 0x0000001eff05a212 */ /* 0x000fc800078e33ff */
[----:B------:R-:W-:-:S04]  /*02a0*/  IADD3 R5, PT, PT, R8, R5, RZ ;  /* 0x0000000508057210 */ /* 0x000fc80007ffe0ff */
[C---:B------:R-:W-:Y:S02]  /*02b0*/  LOP3.LUT R4, R5.reuse, 0x3, RZ, 0xc0, !PT ;  /* 0x0000000305047812 */ /* 0x040fe400078ec0ff */
[----:B------:R-:W-:Y:S02]  /*02c0*/  ISETP.GE.U32.AND P1, PT, R5, 0x3, PT ;  /* 0x000000030500780c */ /* 0x000fe40003f26070 */
[----:B------:R-:W-:-:S13]  /*02d0*/  ISETP.NE.AND P0, PT, R4, 0x3, PT ;  /* 0x000000030400780c */ /* 0x000fda0003f05270 */
[----:B------:R-:W-:Y:S05]  /*02e0*/  @!P0 BRA `(.L_x_3) ;  /* 0x00000000004c8947 */ /* 0x000fea0003800000 */
[----:B------:R-:W0:Y:S01]  /*02f0*/  LDC.64 R12, c[0x0][0x380] ;  /* 0x0000e000ff0c7b82 */ /* 0x000e220000000a00 */
[----:B------:R-:W-:Y:S01]  /*0300*/  VIADD R5, R5, 0x1 ;  /* 0x0000000105057836 */ /* 0x000fe20000000000 */
[----:B------:R-:W-:Y:S02]  /*0310*/  MOV R23, RZ ;  /* 0x000000ff00177202 */ /* 0x000fe40000000f00 */
[----:B------:R-:W-:Y:S02]  /*0320*/  MOV R28, R32 ;  /* 0x00000020001c7202 */ /* 0x000fe40000000f00 */
[----:B------:R-:W-:Y:S02]  /*0330*/  LOP3.LUT R5, R5, 0x3, RZ, 0xc0, !PT ;  /* 0x0000000305057812 */ /* 0x000fe400078ec0ff */
[----:B------:R-:W1:Y:S02]  /*0340*/  LDC.64 R14, c[0x0][0x388] ;  /* 0x0000e200ff0e7b82 */ /* 0x000e640000000a00 */
[----:B------:R-:W-:-:S07]  /*0350*/  IADD3 R16, PT, PT, -R5, RZ, RZ ;  /* 0x000000ff05107210 */ /* 0x000fce0007ffe1ff */
.L_x_4:
[----:B-1----:R-:W-:-:S04]  /*0360*/  IMAD.WIDE R4, R28, 0x10, R14 ;  /* 0x000000101c047825 */ /* 0x002fc800078e020e */
[----:B0-----:R-:W-:Y:S02]  /*0370*/  IMAD.WIDE R8, R28, 0x10, R12 ;  /* 0x000000101c087825 */ /* 0x001fe400078e020c */
[----:B------:R-:W2:Y:S04]  /*0380*/  LDG.E.128.CONSTANT R4, desc[UR4][R4.64] ;  /* 0x0000000404047981 */ /* 0x000ea8000c1e9d00 */
[----:B------:R-:W2:Y:S01]  /*0390*/  LDG.E.128.CONSTANT R8, desc[UR4][R8.64] ;  /* 0x0000000408087981 */ /* 0x000ea2000c1e9d00 */
[----:B------:R-:W-:Y:S01]  /*03a0*/  VIADD R16, R16, 0x1 ;  /* 0x0000000110107836 */ /* 0x000fe20000000000 */
[----:B------:R-:W-:-:S04]  /*03b0*/  IADD3 R28, PT, PT, R30, R28, RZ ;  /* 0x0000001c1e1c7210 */ /* 0x000fc80007ffe0ff */
[----:B------:R-:W-:Y:S01]  /*03c0*/  ISETP.NE.AND P0, PT, R16, RZ, PT ;  /* 0x000000ff1000720c */ /* 0x000fe20003f05270 */
[----:B--2---:R-:W-:-:S04]  /*03d0*/  FFMA R18, R8, R4, R23 ;  /* 0x0000000408127223 */ /* 0x004fc80000000017 */
[----:B------:R-:W-:-:S04]  /*03e0*/  FFMA R17, R9, R5, R18 ;  /* 0x0000000509117223 */ /* 0x000fc80000000012 */
[----:B------:R-:W-:-:S04]  /*03f0*/  FFMA R6, R10, R6, R17 ;  /* 0x000000060a067223 */ /* 0x000fc80000000011 */
[----:B------:R-:W-:Y:S01]  /*0400*/  FFMA R23, R11, R7, R6 ;  /* 0x000000070b177223 */ /* 0x000fe20000000006 */
[----:B------:R-:W-:Y:S06]  /*0410*/  @P0 BRA `(.L_x_4) ;  /* 0xfffffffc00d00947 */ /* 0x000fec000383ffff */
.L_x_3:
[----:B------:R-:W-:Y:S05]  /*0420*/  BSYNC.RECONVERGENT B1 ;  /* 0x0000000000017941 */ /* 0x000fea0003800200 */
.L_x_2:
[----:B------:R-:W-:Y:S05]  /*0430*/  @!P1 BRA `(.L_x_1) ;  /* 0x0000000000949947 */ /* 0x000fea0003800000 */
.L_x_5:
[----:B------:R-:W0:Y:S08]  /*0440*/  LDC.64 R36, c[0x0][0x380] ;  /* 0x0000e000ff247b82 */ /* 0x000e300000000a00 */
[----:B------:R-:W1:Y:S01]  /*0450*/  LDC.64 R26, c[0x0][0x388] ;  /* 0x0000e200ff1a7b82 */ /* 0x000e620000000a00 */
[----:B0-----:R-:W-:-:S05]  /*0460*/  IMAD.WIDE R36, R28, 0x10, R36 ;  /* 0x000000101c247825 */ /* 0x001fca00078e0224 */
[----:B------:R0:W2:Y:S01]  /*0470*/  LDG.E.128.CONSTANT R12, desc[UR4][R36.64] ;  /* 0x00000004240c7981 */ /* 0x0000a2000c1e9d00 */
[----:B-1----:R-:W-:-:S05]  /*0480*/  IMAD.WIDE R26, R28, 0x10, R26 ;  /* 0x000000101c1a7825 */ /* 0x002fca00078e021a */
[----:B------:R-:W2:Y:S01]  /*0490*/  LDG.E.128.CONSTANT R16, desc[UR4][R26.64] ;  /* 0x000000041a107981 */ /* 0x000ea2000c1e9d00 */
[----:B------:R-:W-:-:S04]  /*04a0*/  IMAD.WIDE R24, R30, 0x10, R36 ;  /* 0x000000101e187825 */ /* 0x000fc800078e0224 */
[C---:B------:R-:W-:Y:S01]  /*04b0*/  IMAD.WIDE R20, R30.reuse, 0x10, R26 ;  /* 0x000000101e147825 */ /* 0x040fe200078e021a */
[----:B------:R-:W3:Y:S04]  /*04c0*/  LDG.E.128.CONSTANT R4, desc[UR4][R24.64] ;  /* 0x0000000418047981 */ /* 0x000ee8000c1e9d00 */
[----:B------:R1:W3:Y:S01]  /*04d0*/  LDG.E.128.CONSTANT R8, desc[UR4][R20.64] ;  /* 0x0000000414087981 */ /* 0x0002e2000c1e9d00 */
[----:B------:R-:W-:-:S04]  /*04e0*/  IMAD.WIDE R34, R30, 0x10, R24 ;  /* 0x000000101e227825 */ /* 0x000fc800078e0218 */
[----:B0-----:R-:W-:-:S04]  /*04f0*/  IMAD.WIDE R36, R30, 0x10, R20 ;  /* 0x000000101e247825 */ /* 0x001fc800078e0214 */
[----:B-1----:R-:W-:-:S04]  /*0500*/  IMAD.WIDE R20, R30, 0x10, R34 ;  /* 0x000000101e147825 */ /* 0x002fc800078e0222 */
[----:B------:R-:W-:-:S06]  /*0510*/  IMAD.WIDE R24, R30, 0x10, R36 ;  /* 0x000000101e187825 */ /* 0x000fcc00078e0224 */
[----:B------:R-:W4:Y:S01]  /*0520*/  LDG.E.128.CONSTANT R24, desc[UR4][R24.64] ;  /* 0x0000000418187981 */ /* 0x000f22000c1e9d00 */
[----:B--2---:R-:W-:-:S03]  /*0530*/  FFMA R12, R12, R16, R23 ;  /* 0x000000100c0c7223 */ /* 0x004fc60000000017 */
[----:B------:R-:W4:Y:S01]  /*0540*/  LDG.E.128.CONSTANT R20, desc[UR4][R20.64] ;  /* 0x0000000414147981 */ /* 0x000f22000c1e9d00 */
[----:B------:R-:W-:-:S04]  /*0550*/  FFMA R13, R13, R17, R12 ;  /* 0x000000110d0d7223 */ /* 0x000fc8000000000c */
[----:B------:R-:W-:-:S04]  /*0560*/  FFMA R14, R14, R18, R13 ;  /* 0x000000120e0e7223 */ /* 0x000fc8000000000d */
[----:B------:R-:W-:Y:S02]  /*0570*/  FFMA R19, R15, R19, R14 ;  /* 0x000000130f137223 */ /* 0x000fe4000000000e */
[----:B------:R-:W2:Y:S02]  /*0580*/  LDG.E.128.CONSTANT R12, desc[UR4][R34.64] ;  /* 0x00000004220c7981 */ /* 0x000ea4000c1e9d00 */
[----:B---3--:R-:W-:Y:S02]  /*0590*/  FFMA R4, R4, R8, R19 ;  /* 0x0000000804047223 */ /* 0x008fe40000000013 */
[----:B------:R-:W2:Y:S02]  /*05a0*/  LDG.E.128.CONSTANT R16, desc[UR4][R36.64] ;  /* 0x0000000424107981 */ /* 0x000ea4000c1e9d00 */
[----:B------:R-:W-:-:S04]  /*05b0*/  FFMA R5, R5, R9, R4 ;  /* 0x0000000905057223 */ /* 0x000fc80000000004 */
[----:B------:R-:W-:-:S04]  /*05c0*/  FFMA R6, R6, R10, R5 ;  /* 0x0000000a06067223 */ /* 0x000fc80000000005 */
[----:B------:R-:W-:Y:S01]  /*05d0*/  FFMA R7, R7, R11, R6 ;  /* 0x0000000b07077223 */ /* 0x000fe20000000006 */
[----:B------:R-:W-:-:S04]  /*05e0*/  LEA R28, R30, R28, 0x2 ;  /* 0x0000001c1e1c7211 */ /* 0x000fc800078e10ff */
[----:B------:R-:W-:Y:S01]  /*05f0*/  ISETP.GE.AND P0, PT, R28, R29, PT ;  /* 0x0000001d1c00720c */ /* 0x000fe20003f06270 */
[----:B--2---:R-:W-:-:S04]  /*0600*/  FFMA R12, R12, R16, R7 ;  /* 0x000000100c0c7223 */ /* 0x004fc80000000007 */
[----:B------:R-:W-:-:S04]  /*0610*/  FFMA R13, R13, R17, R12 ;  /* 0x000000110d0d7223 */ /* 0x000fc8000000000c */
[----:B------:R-:W-:-:S04]  /*0620*/  FFMA R14, R14, R18, R13 ;  /* 0x000000120e0e7223 */ /* 0x000fc8000000000d */
[----:B------:R-:W-:-:S04]  /*0630*/  FFMA R15, R15, R19, R14 ;  /* 0x000000130f0f7223 */ /* 0x000fc8000000000e */
[----:B----4-:R-:W-:-:S04]  /*0640*/  FFMA R4, R20, R24, R15 ;  /* 0x0000001814047223 */ /* 0x010fc8000000000f */
[----:B------:R-:W-:-:S04]  /*0650*/  FFMA R5, R21, R25, R4 ;  /* 0x0000001915057223 */ /* 0x000fc80000000004 */
[----:B------:R-:W-:-:S04]  /*0660*/  FFMA R22, R22, R26, R5 ;  /* 0x0000001a16167223 */ /* 0x000fc80000000005 */
[----:B------:R-:W-:Y:S01]  /*0670*/  FFMA R23, R23, R27, R22 ;  /* 0x0000001b17177223 */ /* 0x000fe20000000016 */
[----:B------:R-:W-:Y:S06]  /*0680*/  @!P0 BRA `(.L_x_5) ;  /* 0xfffffffc006c8947 */ /* 0x000fec000383ffff */
.L_x_1:
[----:B------:R-:W-:Y:S05]  /*0690*/  BSYNC.RECONVERGENT B0 ;  /* 0x0000000000007941 */ /* 0x000fea0003800200 */
.L_x_0:
[----:B------:R-:W-:Y:S01]  /*06a0*/  LEA R5, R29, R32, 0x2 ;  /* 0x000000201d057211 */ /* 0x000fe200078e10ff */
[----:B------:R-:W-:Y:S03]  /*06b0*/  BSSY.RECONVERGENT B0, `(.L_x_6) ;  /* 0x0000049000007945 */ /* 0x000fe60003800200 */
[----:B------:R-:W-:-:S13]  /*06c0*/  ISETP.GE.AND P0, PT, R5, R2, PT ;  /* 0x000000020500720c */ /* 0x000fda0003f06270 */
[----:B------:R-:W-:Y:S05]  /*06d0*/  @P0 BRA `(.L_x_7) ;  /* 0x0000000400180947 */ /* 0x000fea0003800000 */
[----:B------:R-:W0:Y:S01]  /*06e0*/  I2F.U32.RP R10, R30 ;  /* 0x0000001e000a7306 */ /* 0x000e220000209000 */
[C---:B------:R-:W-:Y:S01]  /*06f0*/  IADD3 R9, PT, PT, R30.reuse, R5, RZ ;  /* 0x000000051e097210 */ /* 0x040fe20007ffe0ff */
[----:B------:R-:W-:Y:S01]  /*0700*/  IMAD.MOV R11, RZ, RZ, -R30 ;  /* 0x000000ffff0b7224 */ /* 0x000fe200078e0a1e */
[----:B------:R-:W-:Y:S01]  /*0710*/  ISETP.NE.U32.AND P2, PT, R30, RZ, PT ;  /* 0x000000ff1e00720c */ /* 0x000fe20003f45070 */
[----:B------:R-:W-:Y:S01]  /*0720*/  BSSY.RECONVERGENT B1, `(.L_x_8) ;  /* 0x0000027000017945 */ /* 0x000fe20003800200 */
[CC--:B------:R-:W-:Y:S02]  /*0730*/  ISETP.GE.AND P0, PT, R9.reuse, R2.reuse, PT ;  /* 0x000000020900720c */ /* 0x0c0fe40003f06270 */
[----:B------:R-:W-:Y:S02]  /*0740*/  VIMNMX R4, PT, PT, R9, R2, !PT ;  /* 0x0000000209047248 */ /* 0x000fe40007fe0100 */
[----:B------:R-:W-:-:S04]  /*0750*/  SEL R8, RZ, 0x1, P0 ;  /* 0x00000001ff087807 */ /* 0x000fc80000000000 */
[----:B------:R-:W-:Y:S01]  /*0760*/  IADD3 R9, PT, PT, R4, -R9, -R8 ;  /* 0x8000000904097210 */ /* 0x000fe20007ffe808 */
[----:B0-----:R-:W0:Y:S02]  /*0770*/  MUFU.RCP R10, R10 ;  /* 0x0000000a000a7308 */ /* 0x001e240000001000 */
[----:B0-----:R-:W-:-:S06]  /*0780*/  IADD3 R6, PT, PT, R10, 0xffffffe, RZ ;  /* 0x0ffffffe0a067810 */ /* 0x001fcc0007ffe0ff */
[----:B------:R0:W1:Y:S02]  /*0790*/  F2I.FTZ.U32.TRUNC.NTZ R7, R6 ;  /* 0x0000000600077305 */ /* 0x000064000021f000 */
[----:B0-----:R-:W-:Y:S02]  /*07a0*/  HFMA2 R6, -RZ, RZ, 0, 0 ;  /* 0x00000000ff067431 */ /* 0x001fe400000001ff */
[----:B-1----:R-:W-:-:S04]  /*07b0*/  IMAD R11, R11, R7, RZ ;  /* 0x000000070b0b7224 */ /* 0x002fc800078e02ff */
[----:B------:R-:W-:-:S06]  /*07c0*/  IMAD.HI.U32 R10, R7, R11, R6 ;  /* 0x0000000b070a7227 */ /* 0x000fcc00078e0006 */
[----:B------:R-:W-:-:S05]  /*07d0*/  IMAD.HI.U32 R7, R10, R9, RZ ;  /* 0x000000090a077227 */ /* 0x000fca00078e00ff */
[----:B------:R-:W-:-:S05]  /*07e0*/  IADD3 R4, PT, PT, -R7, RZ, RZ ;  /* 0x000000ff07047210 */ /* 0x000fca0007ffe1ff */
[----:B------:R-:W-:-:S05]  /*07f0*/  IMAD R9, R30, R4, R9 ;  /* 0x000000041e097224 */ /* 0x000fca00078e0209 */
[----:B------:R-:W-:-:S13]  /*0800*/  ISETP.GE.U32.AND P0, PT, R9, R30, PT ;  /* 0x0000001e0900720c */ /* 0x000fda0003f06070 */
[----:B------:R-:W-:Y:S01]  /*0810*/  @P0 IADD3 R9, PT, PT, -R30, R9, RZ ;  /* 0x000000091e090210 */ /* 0x000fe20007ffe1ff */
[----:B------:R-:W-:-:S03]  /*0820*/  @P0 VIADD R7, R7, 0x1 ;  /* 0x0000000107070836 */ /* 0x000fc60000000000 */
[----:B------:R-:W-:-:S13]  /*0830*/  ISETP.GE.U32.AND P1, PT, R9, R30, PT ;  /* 0x0000001e0900720c */ /* 0x000fda0003f26070 */
[----:B------:R-:W-:Y:S02]  /*0840*/  @P1 IADD3 R7, PT, PT, R7, 0x1, RZ ;  /* 0x0000000107071810 */ /* 0x000fe40007ffe0ff */
[----:B------:R-:W-:-:S04]  /*0850*/  @!P2 LOP3.LUT R7, RZ, R30, RZ, 0x33, !PT ;  /* 0x0000001eff07a212 */ /* 0x000fc800078e33ff */
[----:B------:R-:W-:-:S04]  /*0860*/  IADD3 R4, PT, PT, R8, R7, RZ ;  /* 0x0000000708047210 */ /* 0x000fc80007ffe0ff */
[C---:B------:R-:W-:Y:S02]  /*0870*/  LOP3.LUT R6, R4.reuse, 0x3, RZ, 0xc0, !PT ;  /* 0x0000000304067812 */ /* 0x040fe400078ec0ff */
[----:B------:R-:W-:Y:S02]  /*0880*/  ISETP.GE.U32.AND P1, PT, R4, 0x3, PT ;  /* 0x000000030400780c */ /* 0x000fe40003f26070 */
[----:B------:R-:W-:-:S13]  /*0890*/  ISETP.NE.AND P0, PT, R6, 0x3, PT ;  /* 0x000000030600780c */ /* 0x000fda0003f05270 */
[----:B------:R-:W-:Y:S05]  /*08a0*/  @!P0 BRA `(.L_x_9) ;  /* 0x0000000000388947 */ /* 0x000fea0003800000 */
[----:B------:R-:W0:Y:S01]  /*08b0*/  LDC.64 R6, c[0x0][0x380] ;  /* 0x0000e000ff067b82 */ /* 0x000e220000000a00 */
[----:B------:R-:W-:-:S04]  /*08c0*/  IADD3 R4, PT, PT, R4, 0x1, RZ ;  /* 0x0000000104047810 */ /* 0x000fc80007ffe0ff */
[----:B------:R-:W-:-:S03]  /*08d0*/  LOP3.LUT R4, R4, 0x3, RZ, 0xc0, !PT ;  /* 0x0000000304047812 */ /* 0x000fc600078ec0ff */
[----:B------:R-:W1:Y:S01]  /*08e0*/  LDC.64 R8, c[0x0][0x388] ;  /* 0x0000e200ff087b82 */ /* 0x000e620000000a00 */
[----:B------:R-:W-:-:S07]  /*08f0*/  IADD3 R4, PT, PT, -R4, RZ, RZ ;  /* 0x000000ff04047210 */ /* 0x000fce0007ffe1ff */
.L_x_10:
[----:B-1----:R-:W-:-:S04]  /*0900*/  IMAD.WIDE R10, R5, 0x4, R8 ;  /* 0x00000004050a7825 */ /* 0x002fc800078e0208 */
[----:B0-----:R-:W-:Y:S02]  /*0910*/  IMAD.WIDE R12, R5, 0x4, R6 ;  /* 0x00000004050c7825 */ /* 0x001fe400078e0206 */
[----:B------:R-:W2:Y:S04]  /*0920*/  LDG.E.CONSTANT R10, desc[UR4][R10.64] ;  /* 0x000000040a0a7981 */ /* 0x000ea8000c1e9900 */
[----:B------:R-:W2:Y:S01]  /*0930*/  LDG.E.CONSTANT R12, desc[UR4][R12.64] ;  /* 0x000000040c0c7981 */ /* 0x000ea2000c1e9900 */
[----:B------:R-:W-:Y:S01]  /*0940*/  VIADD R4, R4, 0x1 ;  /* 0x0000000104047836 */ /* 0x000fe20000000000 */
[----:B------:R-:W-:-:S04]  /*0950*/  IADD3 R5, PT, PT, R30, R5, RZ ;  /* 0x000000051e057210 */ /* 0x000fc80007ffe0ff */
[----:B------:R-:W-:Y:S01]  /*0960*/  ISETP.NE.AND P0, PT, R4, RZ, PT ;  /* 0x000000ff0400720c */ /* 0x000fe20003f05270 */
[----:B--2---:R-:W-:-:S12]  /*0970*/  FFMA R23, R12, R10, R23 ;  /* 0x0000000a0c177223 */ /* 0x004fd80000000017 */
[----:B------:R-:W-:Y:S05]  /*0980*/  @P0 BRA `(.L_x_10) ;  /* 0xfffffffc00dc0947 */ /* 0x000fea000383ffff */
.L_x_9:
[----:B------:R-:W-:Y:S05]  /*0990*/  BSYNC.RECONVERGENT B1 ;  /* 0x0000000000017941 */ /* 0x000fea0003800200 */
.L_x_8:
[----:B------:R-:W-:Y:S05]  /*09a0*/  @!P1 BRA `(.L_x_7) ;  /* 0x0000000000649947 */ /* 0x000fea0003800000 */
.L_x_11:
[----:B------:R-:W0:Y:S08]  /*09b0*/  LDC.64 R6, c[0x0][0x380] ;  /* 0x0000e000ff067b82 */ /* 0x000e300000000a00 */
[----:B------:R-:W1:Y:S01]  /*09c0*/  LDC.64 R8, c[0x0][0x388] ;  /* 0x0000e200ff087b82 */ /* 0x000e620000000a00 */
[----:B0-----:R-:W-:-:S04]  /*09d0*/  IMAD.WIDE R18, R5, 0x4, R6 ;  /* 0x0000000405127825 */ /* 0x001fc800078e0206 */
[----:B------:R-:W-:Y:S02]  /*09e0*/  IMAD.WIDE R16, R30, 0x4, R18 ;  /* 0x000000041e107825 */ /* 0x000fe400078e0212 */
[----:B------:R-:W2:Y:S02]  /*09f0*/  LDG.E.CONSTANT R18, desc[UR4][R18.64] ;  /* 0x0000000412127981 */ /* 0x000ea4000c1e9900 */
[----:B-1----:R-:W-:-:S04]  /*0a00*/  IMAD.WIDE R20, R5, 0x4, R8 ;  /* 0x0000000405147825 */ /* 0x002fc800078e0208 */
[C---:B------:R-:W-:Y:S02]  /*0a10*/  IMAD.WIDE R10, R30.reuse, 0x4, R20 ;  /* 0x000000041e0a7825 */ /* 0x040fe400078e0214 */
[----:B------:R-:W2:Y:S02]  /*0a20*/  LDG.E.CONSTANT R20, desc[UR4][R20.64] ;  /* 0x0000000414147981 */ /* 0x000ea4000c1e9900 */
[C---:B------:R-:W-:Y:S02]  /*0a30*/  IMAD.WIDE R12, R30.reuse, 0x4, R16 ;  /* 0x000000041e0c7825 */ /* 0x040fe400078e0210 */
[----:B------:R-:W3:Y:S02]  /*0a40*/  LDG.E.CONSTANT R16, desc[UR4][R16.64] ;  /* 0x0000000410107981 */ /* 0x000ee4000c1e9900 */
[C---:B------:R-:W-:Y:S02]  /*0a50*/  IMAD.WIDE R6, R30.reuse, 0x4, R10 ;  /* 0x000000041e067825 */ /* 0x040fe400078e020a */
[----:B------:R-:W3:Y:S02]  /*0a60*/  LDG.E.CONSTANT R11, desc[UR4][R10.64] ;  /* 0x000000040a0b7981 */ /* 0x000ee4000c1e9900 */
[----:B------:R-:W-:-:S02]  /*0a70*/  IMAD.WIDE R14, R30, 0x4, R12 ;  /* 0x000000041e0e7825 */ /* 0x000fc400078e020c */
[----:B------:R-:W4:Y:S02]  /*0a80*/  LDG.E.CONSTANT R25, desc[UR4][R12.64] ;  /* 0x000000040c197981 */ /* 0x000f24000c1e9900 */
[C---:B------:R-:W-:Y:S02]  /*0a90*/  IMAD.WIDE R8, R30.reuse, 0x4, R6 ;  /* 0x000000041e087825 */ /* 0x040fe400078e0206 */
[----:B------:R-:W4:Y:S04]  /*0aa0*/  LDG.E.CONSTANT R6, desc[UR4][R6.64] ;  /* 0x0000000406067981 */ /* 0x000f28000c1e9900 */
[----:B------:R-:W5:Y:S04]  /*0ab0*/  LDG.E.CONSTANT R15, desc[UR4][R14.64] ;  /* 0x000000040e0f7981 */ /* 0x000f68000c1e9900 */
[----:B------:R-:W5:Y:S01]  /*0ac0*/  LDG.E.CONSTANT R8, desc[UR4][R8.64] ;  /* 0x0000000408087981 */ /* 0x000f62000c1e9900 */
[----:B------:R-:W-:-:S04]  /*0ad0*/  LEA R5, R30, R5, 0x2 ;  /* 0x000000051e057211 */ /* 0x000fc800078e10ff */
[----:B------:R-:W-:Y:S01]  /*0ae0*/  ISETP.GE.AND P0, PT, R5, R2, PT ;  /* 0x000000020500720c */ /* 0x000fe20003f06270 */
[----:B--2---:R-:W-:-:S04]  /*0af0*/  FFMA R23, R18, R20, R23 ;  /* 0x0000001412177223 */ /* 0x004fc80000000017 */
[----:B---3--:R-:W-:-:S04]  /*0b00*/  FFMA R4, R16, R11, R23 ;  /* 0x0000000b10047223 */ /* 0x008fc80000000017 */
[----:B----4-:R-:W-:-:S04]  /*0b10*/  FFMA R4, R25, R6, R4 ;  /* 0x0000000619047223 */ /* 0x010fc80000000004 */
[----:B-----5:R-:W-:Y:S01]  /*0b20*/  FFMA R23, R15, R8, R4 ;  /* 0x000000080f177223 */ /* 0x020fe20000000004 */
[----:B------:R-:W-:Y:S06]  /*0b30*/  @!P0 BRA `(.L_x_11) ;  /* 0xfffffffc009c8947 */ /* 0x000fec000383ffff */
.L_x_7:
[----:B------:R-:W-:Y:S05]  /*0b40*/  BSYNC.RECONVERGENT B0 ;  /* 0x0000000000007941 */ /* 0x000fea0003800200 */
.L_x_6:
[----:B------:R-:W0:Y:S01]  /*0b50*/  SHFL.DOWN PT, R2, R23, 0x10, 0x1f ;  /* 0x0a001f0017027f89 */ /* 0x000e2200000e0000 */
[C---:B------:R-:W-:Y:S02]  /*0b60*/  LOP3.LUT P0, R8, R0.reuse, 0x1f, RZ, 0xc0, !PT ;  /* 0x0000001f00087812 */ /* 0x040fe4000780c0ff */
[----:B------:R-:W-:-:S11]  /*0b70*/  ISETP.GT.U32.AND P1, PT, R0, 0x1f, PT ;  /* 0x0000001f0000780c */ /* 0x000fd60003f24070 */
[----:B------:R-:W1:Y:S01]  /*0b80*/  @!P0 S2R R10, SR_CgaCtaId ;  /* 0x00000000000a8919 */ /* 0x000e620000008800 */
[----:B------:R-:W-:Y:S01]  /*0b90*/  @!P0 MOV R9, 0x400 ;  /* 0x0000040000098802 */ /* 0x000fe20000000f00 */
[----:B0-----:R-:W-:-:S05]  /*0ba0*/  FADD R2, R2, R23 ;  /* 0x0000001702027221 */ /* 0x001fca0000000000 */
[----:B------:R-:W0:Y:S01]  /*0bb0*/  SHFL.DOWN PT, R5, R2, 0x8, 0x1f ;  /* 0x09001f0002057f89 */ /* 0x000e2200000e0000 */
[----:B-1----:R-:W-:-:S04]  /*0bc0*/  @!P0 LEA R9, R10, R9, 0x18 ;  /* 0x000000090a098211 */ /* 0x002fc800078ec0ff */
[----:B------:R-:W-:Y:S01]  /*0bd0*/  @!P0 LEA.HI R9, R0, R9, RZ, 0x1d ;  /* 0x0000000900098211 */ /* 0x000fe200078fe8ff */
[----:B0-----:R-:W-:-:S05]  /*0be0*/  FADD R5, R2, R5 ;  /* 0x0000000502057221 */ /* 0x001fca0000000000 */
[----:B------:R-:W0:Y:S02]  /*0bf0*/  SHFL.DOWN PT, R4, R5, 0x4, 0x1f ;  /* 0x08801f0005047f89 */ /* 0x000e2400000e0000 */
[----:B0-----:R-:W-:-:S05]  /*0c00*/  FADD R4, R5, R4 ;  /* 0x0000000405047221 */ /* 0x001fca0000000000 */
[----:B------:R-:W0:Y:S02]  /*0c10*/  SHFL.DOWN PT, R7, R4, 0x2, 0x1f ;  /* 0x08401f0004077f89 */ /* 0x000e2400000e0000 */
[----:B0-----:R-:W-:-:S05]  /*0c20*/  FADD R7, R4, R7 ;  /* 0x0000000704077221 */ /* 0x001fca0000000000 */
[----:B------:R-:W0:Y:S02]  /*0c30*/  SHFL.DOWN PT, R6, R7, 0x1, 0x1f ;  /* 0x08201f0007067f89 */ /* 0x000e2400000e0000 */
[----:B0-----:R-:W-:-:S05]  /*0c40*/  FADD R6, R7, R6 ;  /* 0x0000000607067221 */ /* 0x001fca0000000000 */
[----:B------:R0:W-:Y:S01]  /*0c50*/  @!P0 STS [R9], R6 ;  /* 0x0000000609008388 */ /* 0x0001e20000000800 */
[----:B------:R-:W-:Y:S06]  /*0c60*/  BAR.SYNC.DEFER_BLOCKING 0x0 ;  /* 0x0000000000007b1d */ /* 0x000fec0000010000 */
[----:B------:R-:W-:Y:S05]  /*0c70*/  @P1 EXIT ;  /* 0x000000000000194d */ /* 0x000fea0003800000 */
[----:B------:R-:W-:-:S04]  /*0c80*/  SHF.R.U32.HI R3, RZ, 0x5, R3 ;  /* 0x00000005ff037819 */ /* 0x000fc80000011603 */
[----:B------:R-:W-:-:S13]  /*0c90*/  ISETP.GE.U32.AND P0, PT, R8, R3, PT ;  /* 0x000000030800720c */ /* 0x000fda0003f06070 */
[----:B------:R-:W1:Y:S01]  /*0ca0*/  @!P0 S2R R3, SR_CgaCtaId ;  /* 0x0000000000038919 */ /* 0x000e620000008800 */
[----:B------:R-:W-:-:S04]  /*0cb0*/  @!P0 MOV R0, 0x400 ;  /* 0x0000040000008802 */ /* 0x000fc80000000f00 */
[----:B-1----:R-:W-:Y:S02]  /*0cc0*/  @!P0 LEA R3, R3, R0, 0x18 ;  /* 0x0000000003038211 */ /* 0x002fe400078ec0ff */
[----:B------:R-:W-:Y:S02]  /*0cd0*/  MOV R0, RZ ;  /* 0x000000ff00007202 */ /* 0x000fe40000000f00 */
[----:B------:R-:W-:-:S05]  /*0ce0*/  @!P0 LEA R2, R8, R3, 0x2 ;  /* 0x0000000308028211 */ /* 0x000fca00078e10ff */
[----:B------:R-:W1:Y:S01]  /*0cf0*/  @!P0 LDS R0, [R2] ;  /* 0x0000000002008984 */ /* 0x000e620000000800 */
[----:B------:R-:W-:-:S03]  /*0d00*/  ISETP.NE.AND P0, PT, R8, RZ, PT ;  /* 0x000000ff0800720c */ /* 0x000fc60003f05270 */
[----:B-1----:R-:W1:Y:S02]  /*0d10*/  SHFL.DOWN PT, R3, R0, 0x10, 0x1f ;  /* 0x0a001f0000037f89 */ /* 0x002e6400000e0000 */
[----:B-1----:R-:W-:-:S05]  /*0d20*/  FADD R3, R3, R0 ;  /* 0x0000000003037221 */ /* 0x002fca0000000000 */
[----:B------:R-:W1:Y:S02]  /*0d30*/  SHFL.DOWN PT, R4, R3, 0x8, 0x1f ;  /* 0x09001f0003047f89 */ /* 0x000e6400000e0000 */
[----:B-1----:R-:W-:-:S05]  /*0d40*/  FADD R4, R3, R4 ;  /* 0x0000000403047221 */ /* 0x002fca0000000000 */
[----:B------:R-:W1:Y:S02]  /*0d50*/  SHFL.DOWN PT, R5, R4, 0x4, 0x1f ;  /* 0x08801f0004057f89 */ /* 0x000e6400000e0000 */
[----:B-1----:R-:W-:-:S05]  /*0d60*/  FADD R5, R4, R5 ;  /* 0x0000000504057221 */ /* 0x002fca0000000000 */
[----:B0-----:R-:W0:Y:S02]  /*0d70*/  SHFL.DOWN PT, R6, R5, 0x2, 0x1f ;  /* 0x08401f0005067f89 */ /* 0x001e2400000e0000 */
[----:B0-----:R-:W-:-:S05]  /*0d80*/  FADD R6, R5, R6 ;  /* 0x0000000605067221 */ /* 0x001fca0000000000 */
[----:B------:R0:W1:Y:S01]  /*0d90*/  SHFL.DOWN PT, R7, R6, 0x1, 0x1f ;  /* 0x08201f0006077f89 */ /* 0x00006200000e0000 */
[----:B------:R-:W-:Y:S05]  /*0da0*/  @P0 EXIT ;  /* 0x000000000000094d */ /* 0x000fea0003800000 */
[----:B------:R-:W2:Y:S01]  /*0db0*/  LDC.64 R2, c[0x0][0x390] ;  /* 0x0000e400ff027b82 */ /* 0x000ea20000000a00 */
[----:B-1----:R-:W-:-:S05]  /*0dc0*/  FADD R7, R6, R7 ;  /* 0x0000000706077221 */ /* 0x002fca0000000000 */
[----:B--2---:R-:W-:Y:S01]  /*0dd0*/  REDG.E.ADD.F32.FTZ.RN.STRONG.GPU desc[UR4][R2.64], R7 ;  /* 0x00000007020079a6 */ /* 0x004fe2000c12f304 */
[----:B------:R-:W-:Y:S05]  /*0de0*/  EXIT ;  /* 0x000000000000794d */ /* 0x000fea0003800000 */
.L_x_12:
[----:B------:R-:W-:-:S00]  /*0df0*/  BRA `(.L_x_12) ;  /* 0xfffffffc00fc7947 */ /* 0x000fc0000383ffff */
[----:B------:R-:W-:-:S00]  /*0e00*/  NOP ;  /* 0x0000000000007918 */ /* 0x000fc00000000000 */
[----:B------:R-:W-:-:S00]  /*0e10*/  NOP ;  /* 0x0000000000007918 */ /* 0x000fc00000000000 */
[----:B------:R-:W-:-:S00]  /*0e20*/  NOP ;  /* 0x0000000000007918 */ /* 0x000fc00000000000 */
[----:B------:R-:W-:-:S00]  /*0e30*/  NOP ;  /* 0x0000000000007918 */ /* 0x000fc00000000000 */
[----:B------:R-:W-:-:S00]  /*0e40*/  NOP ;  /* 0x0000000000007918 */ /* 0x000fc00000000000 */
[----:B------:R-:W-:-:S00]  /*0e50*/  NOP ;  /* 0x0000000000007918 */ /* 0x000fc00000000000 */
[----:B------:R-:W-:-:S00]  /*0e60*/  NOP ;  /* 0x0000000000007918 */ /* 0x000fc00000000000 */
[----:B------:R-:W-:-:S00]  /*0e70*/  NOP ;  /* 0x0000000000007918 */ /* 0x000fc00000000000 */
.L_x_13:


//--------------------- .nv.shared._Z10dotProductPKfS0_Pfi --------------------------
	.section	.nv.shared._Z10dotProductPKfS0_Pfi,"aw",@nobits
	.sectionflags	@""
	.align	4
.nv.shared._Z10dotProductPKfS0_Pfi:
	.zero		1152


//--------------------- .nv.shared.reserved.0     --------------------------
	.section	.nv.shared.reserved.0,"aw",@nobits
	.weak		__nv_reservedSMEM_offset_0_alias
	.size		__nv_reservedSMEM_offset_0_alias, 0, 64
	.other		__nv_reservedSMEM_offset_0_alias,@"STO_CUDA_RESERVED_SHARED STV_DEFAULT"
__nv_reservedSMEM_offset_0_alias:
	.zero		0
	.zero		64


//--------------------- .nv.constant0._Z10dotProductPKfS0_Pfi --------------------------
	.section	.nv.constant0._Z10dotProductPKfS0_Pfi,"a",@progbits
	.sectionflags	@""
	.align	4
.nv.constant0._Z10dotProductPKfS0_Pfi:
	.zero		924


//--------------------- SYMBOLS --------------------------

	.type		.nv.reservedSmem.offset0,@object
	.size		.nv.reservedSmem.offset0,0x4
	.type		.nv.reservedSmem.cap,@object
	.size		.nv.reservedSmem.cap,0x4
